//
// Generated by NVIDIA NVVM Compiler
//
// Compiler Build ID: CL-36424714
// Cuda compilation tools, release 13.0, V13.0.88
// Based on NVVM 20.0.0
//

.version 9.0
.target sm_100
.address_size 64

	// .globl	_Z18skewedRowTransposePfPKfi
// _ZZ18skewedRowTransposePfPKfiE4tile has been demoted

.visible .entry _Z18skewedRowTransposePfPKfi(
	.param .u64 .ptr .align 1 _Z18skewedRowTransposePfPKfi_param_0,
	.param .u64 .ptr .align 1 _Z18skewedRowTransposePfPKfi_param_1,
	.param .u32 _Z18skewedRowTransposePfPKfi_param_2
)
{
	.reg .pred 	%p<3>;
	.reg .b32 	%r<32>;
	.reg .b32 	%f<3>;
	.reg .b64 	%rd<9>;
	// demoted variable
	.shared .align 4 .b8 _ZZ18skewedRowTransposePfPKfiE4tile[1024];
	ld.param.u64 	%rd1, [_Z18skewedRowTransposePfPKfi_param_0];
	ld.param.u64 	%rd2, [_Z18skewedRowTransposePfPKfi_param_1];
	ld.param.u32 	%r10, [_Z18skewedRowTransposePfPKfi_param_2];
	mov.u32 	%r11, %ctaid.x;
	shl.b32 	%r1, %r11, 4;
	mov.u32 	%r2, %tid.x;
	add.s32 	%r3, %r1, %r2;
	mov.u32 	%r12, %ctaid.y;
	shl.b32 	%r4, %r12, 4;
	mov.u32 	%r5, %tid.y;
	add.s32 	%r13, %r4, %r5;
	max.s32 	%r14, %r3, %r13;
	setp.ge.s32 	%p1, %r14, %r10;
	@%p1 bra 	$L__BB0_2;
	cvta.to.global.u64 	%rd3, %rd2;
	mad.lo.s32 	%r15, %r10, %r13, %r3;
	mul.wide.s32 	%rd4, %r15, 4;
	add.s64 	%rd5, %rd3, %rd4;
	ld.global.f32 	%f1, [%rd5];
	shl.b32 	%r16, %r5, 6;
	mov.u32 	%r17, _ZZ18skewedRowTransposePfPKfiE4tile;
	add.s32 	%r18, %r17, %r16;
	add.s32 	%r19, %r2, %r5;
	shl.b32 	%r20, %r19, 2;
	and.b32  	%r21, %r20, 60;
	add.s32 	%r22, %r18, %r21;
	st.shared.f32 	[%r22], %f1;
$L__BB0_2:
	bar.sync 	0;
	add.s32 	%r7, %r4, %r2;
	add.s32 	%r8, %r1, %r5;
	max.s32 	%r23, %r7, %r8;
	setp.ge.s32 	%p2, %r23, %r10;
	@%p2 bra 	$L__BB0_4;
	add.s32 	%r24, %r2, %r5;
	shl.b32 	%r25, %r24, 6;
	and.b32  	%r26, %r25, 960;
	mov.u32 	%r27, _ZZ18skewedRowTransposePfPKfiE4tile;
	add.s32 	%r28, %r27, %r26;
	shl.b32 	%r29, %r5, 2;
	add.s32 	%r30, %r28, %r29;
	ld.shared.f32 	%f2, [%r30];
	mad.lo.s32 	%r31, %r10, %r8, %r7;
	cvta.to.global.u64 	%rd6, %rd1;
	mul.wide.s32 	%rd7, %r31, 4;
	add.s64 	%rd8, %rd6, %rd7;
	st.global.f32 	[%rd8], %f2;
$L__BB0_4:
	ret;

}


// ===== COMPILED SASS (sm_100) =====

	.target	sm_100

	.elftype	@"ET_EXEC"


//--------------------- .note.nv.tkinfo           --------------------------
	.section	.note.nv.tkinfo,"",@"SHT_NOTE"
	.sectionflags	@"SHF_NOTE_NV_TKINFO"
	.tkinfo
        /*0018*/ 	.word	0x00000002
        /*0030*/ 	.string	""
        /*0030*/ 	.string	"ptxas"
        /*0030*/ 	.string	"Cuda compilation tools, release 13.0, V13.0.88"
        /*0030*/ 	.string	"Build cuda_13.0.r13.0/compiler.36424714_0"
        /*0030*/ 	.string	"-arch sm_100 -m 64 "



//--------------------- .note.nv.cuinfo           --------------------------
	.section	.note.nv.cuinfo,"",@"SHT_NOTE"
	.sectionflags	@"SHF_NOTE_NV_CUINFO"
        /*0018*/ 	.short	0x0002
        /*001a*/ 	.short	0x0064
        /*001c*/ 	.short	0x0082
	.zero		2


//--------------------- .nv.info                  --------------------------
	.section	.nv.info,"",@"SHT_CUDA_INFO"
	.align	4


	//----- nvinfo : EIATTR_REGCOUNT
	.align		4
        /*0000*/ 	.byte	0x04, 0x2f
        /*0002*/ 	.short	(.L_1 - .L_0)
	.align		4
.L_0:
        /*0004*/ 	.word	index@(_Z18skewedRowTransposePfPKfi)
        /*0008*/ 	.word	0x0000000e


	//----- nvinfo : EIATTR_FRAME_SIZE
	.align		4
.L_1:
        /*000c*/ 	.byte	0x04, 0x11
        /*000e*/ 	.short	(.L_3 - .L_2)
	.align		4
.L_2:
        /*0010*/ 	.word	index@(_Z18skewedRowTransposePfPKfi)
        /*0014*/ 	.word	0x00000000


	//----- nvinfo : EIATTR_MIN_STACK_SIZE
	.align		4
.L_3:
        /*0018*/ 	.byte	0x04, 0x12
        /*001a*/ 	.short	(.L_5 - .L_4)
	.align		4
.L_4:
        /*001c*/ 	.word	index@(_Z18skewedRowTransposePfPKfi)
        /*0020*/ 	.word	0x00000000
.L_5:


//--------------------- .nv.compat                --------------------------
	.section	.nv.compat,"",@"SHT_CUDA_COMPAT_INFO"
	.align	4
        /*0000*/ 	.byte	0x02, 0x09, 0x00, 0x00, 0x02, 0x02, 0x01, 0x00, 0x02, 0x05, 0x05, 0x00, 0x03, 0x07, 0x01, 0x01
        /*0010*/ 	.byte	0x02, 0x03, 0x00, 0x00, 0x02, 0x06, 0x01, 0x00, 0x04, 0x0b, 0x08, 0x00, 0x09, 0x00, 0x00, 0x00
        /*0020*/ 	.byte	0x00, 0x00, 0x00, 0x00


//--------------------- .nv.info._Z18skewedRowTransposePfPKfi --------------------------
	.section	.nv.info._Z18skewedRowTransposePfPKfi,"",@"SHT_CUDA_INFO"
	.sectionflags	@""
	.align	4


	//----- nvinfo : EIATTR_CUDA_API_VERSION
	.align		4
        /*0000*/ 	.byte	0x04, 0x37
        /*0002*/ 	.short	(.L_7 - .L_6)
.L_6:
        /*0004*/ 	.word	0x00000082


	//----- nvinfo : EIATTR_KPARAM_INFO
	.align		4
.L_7:
        /*0008*/ 	.byte	0x04, 0x17
        /*000a*/ 	.short	(.L_9 - .L_8)
.L_8:
        /*000c*/ 	.word	0x00000000
        /*0010*/ 	.short	0x0002
        /*0012*/ 	.short	0x0010
        /*0014*/ 	.byte	0x00, 0xf0, 0x11, 0x00


	//----- nvinfo : EIATTR_KPARAM_INFO
	.align		4
.L_9:
        /*0018*/ 	.byte	0x04, 0x17
        /*001a*/ 	.short	(.L_11 - .L_10)
.L_10:
        /*001c*/ 	.word	0x00000000
        /*0020*/ 	.short	0x0001
        /*0022*/ 	.short	0x0008
        /*0024*/ 	.byte	0x00, 0xf5, 0x21, 0x00


	//----- nvinfo : EIATTR_KPARAM_INFO
	.align		4
.L_11:
        /*0028*/ 	.byte	0x04, 0x17
        /*002a*/ 	.short	(.L_13 - .L_12)
.L_12:
        /*002c*/ 	.word	0x00000000
        /*0030*/ 	.short	0x0000
        /*0032*/ 	.short	0x0000
        /*0034*/ 	.byte	0x00, 0xf5, 0x21, 0x00


	//----- nvinfo : EIATTR_SPARSE_MMA_MASK
	.align		4
.L_13:
        /*0038*/ 	.byte	0x03, 0x50
        /*003a*/ 	.short	0x0000


	//----- nvinfo : EIATTR_MAXREG_COUNT
	.align		4
        /*003c*/ 	.byte	0x03, 0x1b
        /*003e*/ 	.short	0x00ff


	//----- nvinfo : EIATTR_NUM_BARRIERS
	.align		4
        /*0040*/ 	.byte	0x02, 0x4c
        /*0042*/ 	.byte	0x01
	.zero		1


	//----- nvinfo : EIATTR_MERCURY_ISA_VERSION
	.align		4
        /*0044*/ 	.byte	0x03, 0x5f
        /*0046*/ 	.short	0x0101


	//----- nvinfo : EIATTR_VRC_CTA_INIT_COUNT
	.align		4
        /*0048*/ 	.byte	0x02, 0x4a
	.zero		1
	.zero		1


	//----- nvinfo : EIATTR_EXIT_INSTR_OFFSETS
	.align		4
        /*004c*/ 	.byte	0x04, 0x1c
        /*004e*/ 	.short	(.L_15 - .L_14)


	//   ....[0]....
.L_14:
        /*0050*/ 	.word	0x000001d0


	//   ....[1]....
        /*0054*/ 	.word	0x000002b0


	//----- nvinfo : EIATTR_CBANK_PARAM_SIZE
	.align		4
.L_15:
        /*0058*/ 	.byte	0x03, 0x19
        /*005a*/ 	.short	0x0014


	//----- nvinfo : EIATTR_PARAM_CBANK
	.align		4
        /*005c*/ 	.byte	0x04, 0x0a
        /*005e*/ 	.short	(.L_17 - .L_16)
	.align		4
.L_16:
        /*0060*/ 	.word	index@(.nv.constant0._Z18skewedRowTransposePfPKfi)
        /*0064*/ 	.short	0x0380
        /*0066*/ 	.short	0x0014


	//----- nvinfo : EIATTR_SW_WAR
	.align		4
.L_17:
        /*0068*/ 	.byte	0x04, 0x36
        /*006a*/ 	.short	(.L_19 - .L_18)
.L_18:
        /*006c*/ 	.word	0x00000008
.L_19:


//--------------------- .nv.callgraph             --------------------------
	.section	.nv.callgraph,"",@"SHT_CUDA_CALLGRAPH"
	.align	4
	.sectionentsize	8
	.align		4
        /*0000*/ 	.word	0x00000000
	.align		4
        /*0004*/ 	.word	0xffffffff
	.align		4
        /*0008*/ 	.word	0x00000000
	.align		4
        /*000c*/ 	.word	0xfffffffe
	.align		4
        /*0010*/ 	.word	0x00000000
	.align		4
        /*0014*/ 	.word	0xfffffffd
	.align		4
        /*0018*/ 	.word	0x00000000
	.align		4
        /*001c*/ 	.word	0xfffffffc


//--------------------- .text._Z18skewedRowTransposePfPKfi --------------------------
	.section	.text._Z18skewedRowTransposePfPKfi,"ax",@progbits
	.align	128
        .global         _Z18skewedRowTransposePfPKfi
        .type           _Z18skewedRowTransposePfPKfi,@function
        .size           _Z18skewedRowTransposePfPKfi,(.L_x_1 - _Z18skewedRowTransposePfPKfi)
        .other          _Z18skewedRowTransposePfPKfi,@"STO_CUDA_ENTRY STV_DEFAULT"
_Z18skewedRowTransposePfPKfi:
.text._Z18skewedRowTransposePfPKfi:
[----:B------:R-:W-:Y:S01]  /*0000*/  LDC R1, c[0x0][0x37c] ;  /* 0x0000df00ff017b82 */ /* 0x000fe20000000800 */
[----:B------:R-:W0:Y:S01]  /*0010*/  S2R R7, SR_CTAID.X ;  /* 0x0000000000077919 */ /* 0x000e220000002500 */
[----:B------:R-:W1:Y:S01]  /*0020*/  LDCU UR8, c[0x0][0x390] ;  /* 0x00007200ff0877ac */ /* 0x000e620008000800 */
[----:B------:R-:W0:Y:S01]  /*0030*/  S2R R10, SR_TID.X ;  /* 0x00000000000a7919 */ /* 0x000e220000002100 */
[----:B------:R-:W2:Y:S01]  /*0040*/  LDCU.64 UR6, c[0x0][0x358] ;  /* 0x00006b00ff0677ac */ /* 0x000ea20008000a00 */
[----:B------:R-:W3:Y:S01]  /*0050*/  S2R R11, SR_TID.Y ;  /* 0x00000000000b7919 */ /* 0x000ee20000002200 */
[----:B------:R-:W3:Y:S01]  /*0060*/  S2R R9, SR_CTAID.Y ;  /* 0x0000000000097919 */ /* 0x000ee20000002600 */
[----:B0-----:R-:W-:Y:S02]  /*0070*/  IMAD R0, R7, 0x10, R10 ;  /* 0x0000001007007824 */ /* 0x001fe400078e020a */
[----:B---3--:R-:W-:-:S05]  /*0080*/  IMAD R5, R9, 0x10, R11 ;  /* 0x0000001009057824 */ /* 0x008fca00078e020b */
[----:B------:R-:W-:-:S04]  /*0090*/  VIMNMX R2, PT, PT, R0, R5, !PT ;  /* 0x0000000500027248 */ /* 0x000fc80007fe0100 */
[----:B-1----:R-:W-:-:S13]  /*00a0*/  ISETP.GE.AND P0, PT, R2, UR8, PT ;  /* 0x0000000802007c0c */ /* 0x002fda000bf06270 */
[----:B------:R-:W0:Y:S01]  /*00b0*/  @!P0 LDC.64 R2, c[0x0][0x388] ;  /* 0x0000e200ff028b82 */ /* 0x000e220000000a00 */
[----:B------:R-:W-:-:S04]  /*00c0*/  @!P0 IMAD R5, R5, UR8, R0 ;  /* 0x0000000805058c24 */ /* 0x000fc8000f8e0200 */
[----:B0-----:R-:W-:-:S06]  /*00d0*/  @!P0 IMAD.WIDE R2, R5, 0x4, R2 ;  /* 0x0000000405028825 */ /* 0x001fcc00078e0202 */
[----:B--2---:R-:W2:Y:S01]  /*00e0*/  @!P0 LDG.E R2, desc[UR6][R2.64] ;  /* 0x0000000602028981 */ /* 0x004ea2000c1e1900 */
[----:B------:R-:W-:Y:S01]  /*00f0*/  @!P0 MOV R0, 0x400 ;  /* 0x0000040000008802 */ /* 0x000fe20000000f00 */
[----:B------:R-:W-:Y:S01]  /*0100*/  IMAD R7, R7, 0x10, R11 ;  /* 0x0000001007077824 */ /* 0x000fe200078e020b */
[----:B------:R-:W-:Y:S01]  /*0110*/  @!P0 IADD3 R4, PT, PT, R10, R11, RZ ;  /* 0x0000000b0a048210 */ /* 0x000fe20007ffe0ff */
[----:B------:R-:W0:Y:S01]  /*0120*/  @!P0 S2R R5, SR_CgaCtaId ;  /* 0x0000000000058919 */ /* 0x000e220000008800 */
[----:B------:R-:W-:Y:S02]  /*0130*/  IMAD R6, R9, 0x10, R10 ;  /* 0x0000001009067824 */ /* 0x000fe400078e020a */
[----:B------:R-:W-:-:S03]  /*0140*/  @!P0 SHF.L.U32 R4, R4, 0x2, RZ ;  /* 0x0000000204048819 */ /* 0x000fc600000006ff */
[----:B------:R-:W-:-:S04]  /*0150*/  VIMNMX R8, PT, PT, R6, R7, !PT ;  /* 0x0000000706087248 */ /* 0x000fc80007fe0100 */
[----:B------:R-:W-:Y:S02]  /*0160*/  ISETP.GE.AND P1, PT, R8, UR8, PT ;  /* 0x0000000808007c0c */ /* 0x000fe4000bf26270 */
[----:B0-----:R-:W-:Y:S02]  /*0170*/  @!P0 LEA R0, R5, R0, 0x18 ;  /* 0x0000000005008211 */ /* 0x001fe400078ec0ff */
[----:B------:R-:W-:-:S03]  /*0180*/  @!P0 LOP3.LUT R5, R4, 0x3c, RZ, 0xc0, !PT ;  /* 0x0000003c04058812 */ /* 0x000fc600078ec0ff */
[----:B------:R-:W-:-:S05]  /*0190*/  @!P0 IMAD R0, R11, 0x40, R0 ;  /* 0x000000400b008824 */ /* 0x000fca00078e0200 */
[----:B------:R-:W-:-:S05]  /*01a0*/  @!P0 IADD3 R5, PT, PT, R0, R5, RZ ;  /* 0x0000000500058210 */ /* 0x000fca0007ffe0ff */
[----:B--2---:R0:W-:Y:S01]  /*01b0*/  @!P0 STS [R5], R2 ;  /* 0x0000000205008388 */ /* 0x0041e20000000800 */
[----:B------:R-:W-:Y:S06]  /*01c0*/  BAR.SYNC.DEFER_BLOCKING 0x0 ;  /* 0x0000000000007b1d */ /* 0x000fec0000010000 */
[----:B------:R-:W-:Y:S05]  /*01d0*/  @P1 EXIT ;  /* 0x000000000000194d */ /* 0x000fea0003800000 */
[----:B------:R-:W1:Y:S01]  /*01e0*/  S2UR UR5, SR_CgaCtaId ;  /* 0x00000000000579c3 */ /* 0x000e620000008800 */
[----:B------:R-:W-:Y:S01]  /*01f0*/  IMAD.IADD R0, R10, 0x1, R11 ;  /* 0x000000010a007824 */ /* 0x000fe200078e020b */
[----:B------:R-:W-:Y:S01]  /*0200*/  UMOV UR4, 0x400 ;  /* 0x0000040000047882 */ /* 0x000fe20000000000 */
[----:B------:R-:W-:-:S03]  /*0210*/  IMAD R7, R7, UR8, R6 ;  /* 0x0000000807077c24 */ /* 0x000fc6000f8e0206 */
[----:B------:R-:W-:Y:S02]  /*0220*/  SHF.L.U32 R0, R0, 0x6, RZ ;  /* 0x0000000600007819 */ /* 0x000fe400000006ff */
[----:B0-----:R-:W0:Y:S02]  /*0230*/  LDC.64 R2, c[0x0][0x380] ;  /* 0x0000e000ff027b82 */ /* 0x001e240000000a00 */
[----:B------:R-:W-:Y:S01]  /*0240*/  LOP3.LUT R0, R0, 0x3c0, RZ, 0xc0, !PT ;  /* 0x000003c000007812 */ /* 0x000fe200078ec0ff */
[----:B-1----:R-:W-:-:S06]  /*0250*/  ULEA UR4, UR5, UR4, 0x18 ;  /* 0x0000000405047291 */ /* 0x002fcc000f8ec0ff */
[----:B------:R-:W-:Y:S02]  /*0260*/  VIADD R0, R0, UR4 ;  /* 0x0000000400007c36 */ /* 0x000fe40008000000 */
[----:B0-----:R-:W-:-:S03]  /*0270*/  IMAD.WIDE R2, R7, 0x4, R2 ;  /* 0x0000000407027825 */ /* 0x001fc600078e0202 */
[----:B------:R-:W-:-:S05]  /*0280*/  LEA R0, R11, R0, 0x2 ;  /* 0x000000000b007211 */ /* 0x000fca00078e10ff */
[----:B------:R-:W0:Y:S04]  /*0290*/  LDS R5, [R0] ;  /* 0x0000000000057984 */ /* 0x000e280000000800 */
[----:B0-----:R-:W-:Y:S01]  /*02a0*/  STG.E desc[UR6][R2.64], R5 ;  /* 0x0000000502007986 */ /* 0x001fe2000c101906 */
[----:B------:R-:W-:Y:S05]  /*02b0*/  EXIT ;  /* 0x000000000000794d */ /* 0x000fea0003800000 */
.L_x_0:
[----:B------:R-:W-:-:S00]  /*02c0*/  BRA `(.L_x_0) ;  /* 0xfffffffc00fc7947 */ /* 0x000fc0000383ffff */
[----:B------:R-:W-:-:S00]  /*02d0*/  NOP ;  /* 0x0000000000007918 */ /* 0x000fc00000000000 */
        /* <DEDUP_REMOVED lines=10> */
.L_x_1:


//--------------------- .nv.shared._Z18skewedRowTransposePfPKfi --------------------------
	.section	.nv.shared._Z18skewedRowTransposePfPKfi,"aw",@nobits
	.sectionflags	@""
	.align	4
.nv.shared._Z18skewedRowTransposePfPKfi:
	.zero		2048


//--------------------- .nv.shared.reserved.0     --------------------------
	.section	.nv.shared.reserved.0,"aw",@nobits
	.weak		__nv_reservedSMEM_offset_0_alias
	.size		__nv_reservedSMEM_offset_0_alias, 0, 64
	.other		__nv_reservedSMEM_offset_0_alias,@"STO_CUDA_RESERVED_SHARED STV_DEFAULT"
__nv_reservedSMEM_offset_0_alias:
	.zero		0
	.zero		64


//--------------------- .nv.constant0._Z18skewedRowTransposePfPKfi --------------------------
	.section	.nv.constant0._Z18skewedRowTransposePfPKfi,"a",@progbits
	.sectionflags	@""
	.align	4
.nv.constant0._Z18skewedRowTransposePfPKfi:
	.zero		916


//--------------------- SYMBOLS --------------------------

	.type		.nv.reservedSmem.offset0,@object
	.size		.nv.reservedSmem.offset0,0x4
	.type		.nv.reservedSmem.cap,@object
	.size		.nv.reservedSmem.cap,0x4
